	.headerflags	@"EF_CUDA_TEXMODE_UNIFIED EF_CUDA_64BIT_ADDRESS EF_CUDA_ACCELERATORS EF_CUDA_SM90 EF_CUDA_VIRTUAL_SM(EF_CUDA_SM90)"
	.elftype	@"ET_EXEC"


//--------------------- .nv.info                  --------------------------
	.section	.nv.info,"",@"SHT_CUDA_INFO"
	.align	4


	//----- nvinfo : EIATTR_REGCOUNT
	.align		4
        /*0000*/ 	.byte	0x04, 0x2f
        /*0002*/ 	.short	(.L_3 - .L_2)
	.align		4
.L_2:
        /*0004*/ 	.word	index@(triton_poi_fused__native_batch_norm_legit_no_training_silu_12)
        /*0008*/ 	.word	0x00000020


	//----- nvinfo : EIATTR_MIN_STACK_SIZE
	.align		4
.L_3:
        /*000c*/ 	.byte	0x04, 0x12
        /*000e*/ 	.short	(.L_5 - .L_4)
	.align		4
.L_4:
        /*0010*/ 	.word	index@(triton_poi_fused__native_batch_norm_legit_no_training_silu_12)
        /*0014*/ 	.word	0x00000000


	//----- nvinfo : EIATTR_FRAME_SIZE
	.align		4
.L_5:
        /*0018*/ 	.byte	0x04, 0x11
        /*001a*/ 	.short	(.L_7 - .L_6)
	.align		4
.L_6:
        /*001c*/ 	.word	index@(triton_poi_fused__native_batch_norm_legit_no_training_silu_12)
        /*0020*/ 	.word	0x00000000


	//----- nvinfo : EIATTR_MIN_STACK_SIZE
	.align		4
.L_7:
        /*0024*/ 	.byte	0x04, 0x12
        /*0026*/ 	.short	(.L_9 - .L_8)
	.align		4
.L_8:
        /*0028*/ 	.word	index@(triton_poi_fused__native_batch_norm_legit_no_training_silu_12)
        /*002c*/ 	.word	0x00000000
.L_9:


//--------------------- .nv.info.triton_poi_fused__native_batch_norm_legit_no_training_silu_12 --------------------------
	.section	.nv.info.triton_poi_fused__native_batch_norm_legit_no_training_silu_12,"",@"SHT_CUDA_INFO"
	.sectionflags	@""
	.align	4


	//----- nvinfo : EIATTR_CUDA_API_VERSION
	.align		4
        /*0000*/ 	.byte	0x04, 0x37
        /*0002*/ 	.short	(.L_11 - .L_10)
.L_10:
        /*0004*/ 	.word	0x0000007c


	//----- nvinfo : EIATTR_KPARAM_INFO
	.align		4
.L_11:
        /*0008*/ 	.byte	0x04, 0x17
        /*000a*/ 	.short	(.L_13 - .L_12)
.L_12:
        /*000c*/ 	.word	0x00000000
        /*0010*/ 	.short	0x0006
        /*0012*/ 	.short	0x0030
        /*0014*/ 	.byte	0x00, 0xf0, 0x11, 0x00


	//----- nvinfo : EIATTR_KPARAM_INFO
	.align		4
.L_13:
        /*0018*/ 	.byte	0x04, 0x17
        /*001a*/ 	.short	(.L_15 - .L_14)
.L_14:
        /*001c*/ 	.word	0x00000000
        /*0020*/ 	.short	0x0005
        /*0022*/ 	.short	0x0028
        /*0024*/ 	.byte	0x00, 0xf4, 0x21, 0x00


	//----- nvinfo : EIATTR_KPARAM_INFO
	.align		4
.L_15:
        /*0028*/ 	.byte	0x04, 0x17
        /*002a*/ 	.short	(.L_17 - .L_16)
.L_16:
        /*002c*/ 	.word	0x00000000
        /*0030*/ 	.short	0x0004
        /*0032*/ 	.short	0x0020
        /*0034*/ 	.byte	0x00, 0xf4, 0x21, 0x00


	//----- nvinfo : EIATTR_KPARAM_INFO
	.align		4
.L_17:
        /*0038*/ 	.byte	0x04, 0x17
        /*003a*/ 	.short	(.L_19 - .L_18)
.L_18:
        /*003c*/ 	.word	0x00000000
        /*0040*/ 	.short	0x0003
        /*0042*/ 	.short	0x0018
        /*0044*/ 	.byte	0x00, 0xf4, 0x21, 0x00


	//----- nvinfo : EIATTR_KPARAM_INFO
	.align		4
.L_19:
        /*0048*/ 	.byte	0x04, 0x17
        /*004a*/ 	.short	(.L_21 - .L_20)
.L_20:
        /*004c*/ 	.word	0x00000000
        /*0050*/ 	.short	0x0002
        /*0052*/ 	.short	0x0010
        /*0054*/ 	.byte	0x00, 0xf4, 0x21, 0x00


	//----- nvinfo : EIATTR_KPARAM_INFO
	.align		4
.L_21:
        /*0058*/ 	.byte	0x04, 0x17
        /*005a*/ 	.short	(.L_23 - .L_22)
.L_22:
        /*005c*/ 	.word	0x00000000
        /*0060*/ 	.short	0x0001
        /*0062*/ 	.short	0x0008
        /*0064*/ 	.byte	0x00, 0xf4, 0x21, 0x00


	//----- nvinfo : EIATTR_KPARAM_INFO
	.align		4
.L_23:
        /*0068*/ 	.byte	0x04, 0x17
        /*006a*/ 	.short	(.L_25 - .L_24)
.L_24:
        /*006c*/ 	.word	0x00000000
        /*0070*/ 	.short	0x0000
        /*0072*/ 	.short	0x0000
        /*0074*/ 	.byte	0x00, 0xf4, 0x21, 0x00


	//----- nvinfo : EIATTR_SPARSE_MMA_MASK
	.align		4
.L_25:
        /*0078*/ 	.byte	0x03, 0x50
        /*007a*/ 	.short	0x0000


	//----- nvinfo : EIATTR_MAXREG_COUNT
	.align		4
        /*007c*/ 	.byte	0x03, 0x1b
        /*007e*/ 	.short	0x00ff


	//----- nvinfo : EIATTR_EXIT_INSTR_OFFSETS
	.align		4
        /*0080*/ 	.byte	0x04, 0x1c
        /*0082*/ 	.short	(.L_27 - .L_26)


	//   ....[0]....
.L_26:
        /*0084*/ 	.word	0x00000c90


	//----- nvinfo : EIATTR_REQNTID
	.align		4
.L_27:
        /*0088*/ 	.byte	0x04, 0x10
        /*008a*/ 	.short	(.L_29 - .L_28)
.L_28:
        /*008c*/ 	.word	0x00000080
        /*0090*/ 	.word	0x00000001
        /*0094*/ 	.word	0x00000001


	//----- nvinfo : EIATTR_CBANK_PARAM_SIZE
	.align		4
.L_29:
        /*0098*/ 	.byte	0x03, 0x19
        /*009a*/ 	.short	0x0034


	//----- nvinfo : EIATTR_PARAM_CBANK
	.align		4
        /*009c*/ 	.byte	0x04, 0x0a
        /*009e*/ 	.short	(.L_31 - .L_30)
	.align		4
.L_30:
        /*00a0*/ 	.word	index@(.nv.constant0.triton_poi_fused__native_batch_norm_legit_no_training_silu_12)
        /*00a4*/ 	.short	0x0210
        /*00a6*/ 	.short	0x0034


	//----- nvinfo : EIATTR_SW_WAR
	.align		4
.L_31:
        /*00a8*/ 	.byte	0x04, 0x36
        /*00aa*/ 	.short	(.L_33 - .L_32)
.L_32:
        /*00ac*/ 	.word	0x00000008
.L_33:


//--------------------- .nv.callgraph             --------------------------
	.section	.nv.callgraph,"",@"SHT_CUDA_CALLGRAPH"
	.align	4
	.sectionentsize	8
	.align		4
        /*0000*/ 	.word	0x00000000
	.align		4
        /*0004*/ 	.word	0xffffffff
	.align		4
        /*0008*/ 	.word	0x00000000
	.align		4
        /*000c*/ 	.word	0xfffffffe
	.align		4
        /*0010*/ 	.word	0x00000000
	.align		4
        /*0014*/ 	.word	0xfffffffd
	.align		4
        /*0018*/ 	.word	0x00000000
	.align		4
        /*001c*/ 	.word	0xfffffffc


//--------------------- .nv.constant4             --------------------------
	.section	.nv.constant4,"a",@progbits
	.align	8
	.align		8
.nv.constant4:
        /*0000*/ 	.dword	_$_str
	.align		8
        /*0008*/ 	.dword	_$_str_$_2


//--------------------- .text.triton_poi_fused__native_batch_norm_legit_no_training_silu_12 --------------------------
	.section	.text.triton_poi_fused__native_batch_norm_legit_no_training_silu_12,"ax",@progbits
	.align	128
        .global         triton_poi_fused__native_batch_norm_legit_no_training_silu_12
        .type           triton_poi_fused__native_batch_norm_legit_no_training_silu_12,@function
        .size           triton_poi_fused__native_batch_norm_legit_no_training_silu_12,(.L_x_1 - triton_poi_fused__native_batch_norm_legit_no_training_silu_12)
        .other          triton_poi_fused__native_batch_norm_legit_no_training_silu_12,@"STO_CUDA_ENTRY STV_DEFAULT"
triton_poi_fused__native_batch_norm_legit_no_training_silu_12:
.text.triton_poi_fused__native_batch_norm_legit_no_training_silu_12:
[----:B------:R-:W-:Y:S01]  /*0000*/  LDC R1, c[0x0][0x28] ;  /* 0x00000a00ff017b82 */ /* 0x000fe20000000800 */
[----:B------:R-:W1:Y:S07]  /*0010*/  S2R R0, SR_TID.X ;  /* 0x0000000000007919 */ /* 0x000e6e0000002100 */
[----:B------:R-:W2:Y:S01]  /*0020*/  LDC.64 R4, c[0x0][0x228] ;  /* 0x00008a00ff047b82 */ /* 0x000ea20000000a00 */
[----:B------:R-:W-:Y:S01]  /*0030*/  ULDC.64 UR4, c[0x0][0x208] ;  /* 0x0000820000047ab9 */ /* 0x000fe20000000a00 */
[----:B------:R-:W3:Y:S06]  /*0040*/  S2R R7, SR_CTAID.X ;  /* 0x0000000000077919 */ /* 0x000eec0000002500 */
[----:B------:R-:W4:Y:S08]  /*0050*/  LDC.64 R12, c[0x0][0x220] ;  /* 0x00008800ff0c7b82 */ /* 0x000f300000000a00 */
[----:B------:R-:W5:Y:S08]  /*0060*/  LDC.64 R28, c[0x0][0x218] ;  /* 0x00008600ff1c7b82 */ /* 0x000f700000000a00 */
[----:B------:R-:W5:Y:S01]  /*0070*/  LDC.64 R20, c[0x0][0x230] ;  /* 0x00008c00ff147b82 */ /* 0x000f620000000a00 */
[----:B-1----:R-:W-:-:S07]  /*0080*/  SHF.L.U32 R0, R0, 0x2, RZ ;  /* 0x0000000200007819 */ /* 0x002fce00000006ff */
[----:B------:R-:W1:Y:S01]  /*0090*/  LDC.64 R24, c[0x0][0x238] ;  /* 0x00008e00ff187b82 */ /* 0x000e620000000a00 */
[----:B---3--:R-:W-:Y:S02]  /*00a0*/  SHF.R.S32.HI R3, RZ, 0x15, R7 ;  /* 0x00000015ff037819 */ /* 0x008fe40000011407 */
[----:B------:R-:W-:Y:S02]  /*00b0*/  LOP3.LUT R0, R0, 0x1fc, RZ, 0xc0, !PT ;  /* 0x000001fc00007812 */ /* 0x000fe400078ec0ff */
[----:B------:R-:W-:Y:S02]  /*00c0*/  SGXT R3, R3, 0x1 ;  /* 0x000000010303781a */ /* 0x000fe40000000200 */
[----:B------:R-:W-:-:S04]  /*00d0*/  LEA R0, R7, R0, 0xa ;  /* 0x0000000007007211 */ /* 0x000fc800078e50ff */
[----:B------:R-:W-:-:S04]  /*00e0*/  LEA.HI R3, R3, R0, RZ, 0x7 ;  /* 0x0000000003037211 */ /* 0x000fc800078f38ff */
[----:B------:R-:W-:-:S04]  /*00f0*/  LOP3.LUT R3, R3, 0xffffff80, RZ, 0xc0, !PT ;  /* 0xffffff8003037812 */ /* 0x000fc800078ec0ff */
[----:B------:R-:W-:-:S05]  /*0100*/  IADD3 R3, R0, -R3, RZ ;  /* 0x8000000300037210 */ /* 0x000fca0007ffe0ff */
[----:B--2---:R-:W-:-:S06]  /*0110*/  IMAD.WIDE R4, R3, 0x4, R4 ;  /* 0x0000000403047825 */ /* 0x004fcc00078e0204 */
[----:B------:R-:W2:Y:S01]  /*0120*/  LDG.E.EL.128 R4, desc[UR4][R4.64] ;  /* 0x0000000404047981 */ /* 0x000ea2000c2e1d00 */
[----:B----4-:R-:W-:-:S04]  /*0130*/  IMAD.WIDE R12, R3, 0x4, R12 ;  /* 0x00000004030c7825 */ /* 0x010fc800078e020c */
[----:B-----5:R-:W-:Y:S02]  /*0140*/  IMAD.WIDE R28, R0, 0x4, R28 ;  /* 0x00000004001c7825 */ /* 0x020fe400078e021c */
[----:B------:R-:W3:Y:S04]  /*0150*/  LDG.E.EL.128 R12, desc[UR4][R12.64] ;  /* 0x000000040c0c7981 */ /* 0x000ee8000c2e1d00 */
[----:B------:R-:W3:Y:S01]  /*0160*/  LDG.E.128 R16, desc[UR4][R28.64] ;  /* 0x000000041c107981 */ /* 0x000ee2000c1e1d00 */
[----:B0-----:R-:W-:-:S04]  /*0170*/  IMAD.WIDE R20, R3, 0x4, R20 ;  /* 0x0000000403147825 */ /* 0x001fc800078e0214 */
[----:B-1----:R-:W-:-:S06]  /*0180*/  IMAD.WIDE R24, R3, 0x4, R24 ;  /* 0x0000000403187825 */ /* 0x002fcc00078e0218 */
[----:B------:R-:W4:Y:S01]  /*0190*/  LDG.E.EL.128 R24, desc[UR4][R24.64] ;  /* 0x0000000418187981 */ /* 0x000f22000c2e1d00 */
[----:B--2---:R-:W-:-:S04]  /*01a0*/  FADD R2, R4, 0.0010000000474974513054 ;  /* 0x3a83126f04027421 */ /* 0x004fc80000000000 */
[----:B------:R0:W1:Y:S02]  /*01b0*/  MUFU.SQRT R8, R2 ;  /* 0x0000000200087308 */ /* 0x0000640000002000 */
[----:B0-----:R-:W-:Y:S01]  /*01c0*/  HFMA2.MMA R2, -RZ, RZ, 1.625, 0 ;  /* 0x3e800000ff027435 */ /* 0x001fe200000001ff */
[C---:B-1----:R-:W-:Y:S02]  /*01d0*/  FSETP.GT.AND P0, PT, R8.reuse, 8.50705917302346158658e+37, PT ;  /* 0x7e8000000800780b */ /* 0x042fe40003f04000 */
[----:B------:R-:W-:-:S11]  /*01e0*/  FSETP.GEU.AND P1, PT, R8, 1.175494350822287508e-38, PT ;  /* 0x008000000800780b */ /* 0x000fd60003f2e000 */
[----:B------:R-:W-:-:S04]  /*01f0*/  @P0 FMUL R8, R8, 0.25 ;  /* 0x3e80000008080820 */ /* 0x000fc80000400000 */
[----:B------:R-:W-:-:S04]  /*0200*/  @!P1 FMUL R8, R8, 16777216 ;  /* 0x4b80000008089820 */ /* 0x000fc80000400000 */
[----:B------:R0:W1:Y:S01]  /*0210*/  MUFU.RCP R4, R8 ;  /* 0x0000000800047308 */ /* 0x0000620000001000 */
[----:B------:R-:W-:Y:S01]  /*0220*/  FSEL R23, R2, 1, P0 ;  /* 0x3f80000002177808 */ /* 0x000fe20000000000 */
[----:B0-----:R-:W2:Y:S04]  /*0230*/  LDG.E.128 R8, desc[UR4][R28.64+0x800] ;  /* 0x000800041c087981 */ /* 0x001ea8000c1e1d00 */
[----:B------:R-:W-:-:S04]  /*0240*/  @!P1 FMUL R23, R23, 16777216 ;  /* 0x4b80000017179820 */ /* 0x000fc80000400000 */
[----:B-1----:R-:W-:Y:S02]  /*0250*/  FMUL R3, R4, R23 ;  /* 0x0000001704037220 */ /* 0x002fe40000400000 */
[----:B------:R-:W4:Y:S01]  /*0260*/  LDG.E.EL.128 R20, desc[UR4][R20.64] ;  /* 0x0000000414147981 */ /* 0x000f22000c2e1d00 */
[----:B------:R-:W-:Y:S01]  /*0270*/  FADD R5, R5, 0.0010000000474974513054 ;  /* 0x3a83126f05057421 */ /* 0x000fe20000000000 */
[----:B------:R-:W-:-:S05]  /*0280*/  FADD R6, R6, 0.0010000000474974513054 ;  /* 0x3a83126f06067421 */ /* 0x000fca0000000000 */
[----:B------:R-:W0:Y:S08]  /*0290*/  MUFU.SQRT R5, R5 ;  /* 0x0000000500057308 */ /* 0x000e300000002000 */
[----:B------:R-:W1:Y:S01]  /*02a0*/  MUFU.SQRT R6, R6 ;  /* 0x0000000600067308 */ /* 0x000e620000002000 */
[----:B------:R-:W-:Y:S01]  /*02b0*/  FADD R4, R7, 0.0010000000474974513054 ;  /* 0x3a83126f07047421 */ /* 0x000fe20000000000 */
[----:B0-----:R-:W-:-:S06]  /*02c0*/  FSETP.GT.AND P0, PT, R5, 8.50705917302346158658e+37, PT ;  /* 0x7e8000000500780b */ /* 0x001fcc0003f04000 */
[----:B------:R-:W0:Y:S01]  /*02d0*/  MUFU.SQRT R4, R4 ;  /* 0x0000000400047308 */ /* 0x000e220000002000 */
[C---:B------:R-:W-:Y:S02]  /*02e0*/  FSETP.GEU.AND P3, PT, R5.reuse, 1.175494350822287508e-38, PT ;  /* 0x008000000500780b */ /* 0x040fe40003f6e000 */
[C---:B-1----:R-:W-:Y:S02]  /*02f0*/  FSETP.GT.AND P1, PT, R6.reuse, 8.50705917302346158658e+37, PT ;  /* 0x7e8000000600780b */ /* 0x042fe40003f24000 */
[----:B------:R-:W-:Y:S02]  /*0300*/  FSETP.GEU.AND P4, PT, R6, 1.175494350822287508e-38, PT ;  /* 0x008000000600780b */ /* 0x000fe40003f8e000 */
[----:B------:R-:W-:Y:S01]  /*0310*/  @P0 FMUL R5, R5, 0.25 ;  /* 0x3e80000005050820 */ /* 0x000fe20000400000 */
[----:B0-----:R-:W-:-:S06]  /*0320*/  FSETP.GT.AND P2, PT, R4, 8.50705917302346158658e+37, PT ;  /* 0x7e8000000400780b */ /* 0x001fcc0003f44000 */
[----:B------:R-:W-:Y:S02]  /*0330*/  @!P3 FMUL R5, R5, 16777216 ;  /* 0x4b8000000505b820 */ /* 0x000fe40000400000 */
[----:B------:R-:W-:Y:S02]  /*0340*/  @P1 FMUL R6, R6, 0.25 ;  /* 0x3e80000006061820 */ /* 0x000fe40000400000 */
[----:B------:R0:W1:Y:S02]  /*0350*/  MUFU.RCP R7, R5 ;  /* 0x0000000500077308 */ /* 0x0000640000001000 */
[----:B------:R-:W-:Y:S01]  /*0360*/  @!P4 FMUL R6, R6, 16777216 ;  /* 0x4b8000000606c820 */ /* 0x000fe20000400000 */
[----:B------:R-:W-:Y:S01]  /*0370*/  FSETP.GEU.AND P5, PT, R4, 1.175494350822287508e-38, PT ;  /* 0x008000000400780b */ /* 0x000fe20003fae000 */
[----:B---3--:R-:W-:Y:S01]  /*0380*/  FADD R16, R16, -R12 ;  /* 0x8000000c10107221 */ /* 0x008fe20000000000 */
[----:B------:R-:W-:Y:S01]  /*0390*/  @P2 FMUL R4, R4, 0.25 ;  /* 0x3e80000004042820 */ /* 0x000fe20000400000 */
[----:B0-----:R-:W-:-:S05]  /*03a0*/  FSEL R5, R2, 1, P1 ;  /* 0x3f80000002057808 */ /* 0x001fca0000800000 */
[----:B------:R-:W-:-:S05]  /*03b0*/  @!P4 FMUL R5, R5, 16777216 ;  /* 0x4b8000000505c820 */ /* 0x000fca0000400000 */
[----:B------:R-:W-:-:S06]  /*03c0*/  @!P5 FMUL R4, R4, 16777216 ;  /* 0x4b8000000404d820 */ /* 0x000fcc0000400000 */
[----:B------:R-:W-:Y:S01]  /*03d0*/  MUFU.RCP R4, R4 ;  /* 0x0000000400047308 */ /* 0x000fe20000001000 */
[----:B------:R-:W-:Y:S01]  /*03e0*/  FADD R19, R19, -R15 ;  /* 0x8000000f13137221 */ /* 0x000fe20000000000 */
[----:B--2---:R-:W-:-:S04]  /*03f0*/  FADD R8, R8, -R12 ;  /* 0x8000000c08087221 */ /* 0x004fc80000000000 */
[-C--:B------:R-:W-:Y:S02]  /*0400*/  FMUL R29, R8, R3.reuse ;  /* 0x00000003081d7220 */ /* 0x080fe40000400000 */
[----:B------:R-:W0:Y:S01]  /*0410*/  MUFU.RCP R8, R6 ;  /* 0x0000000600087308 */ /* 0x000e220000001000 */
[----:B------:R-:W-:Y:S01]  /*0420*/  FSEL R12, R2, 1, P0 ;  /* 0x3f800000020c7808 */ /* 0x000fe20000000000 */
[----:B------:R-:W-:-:S04]  /*0430*/  FMUL R3, R16, R3 ;  /* 0x0000000310037220 */ /* 0x000fc80000400000 */
[----:B------:R-:W-:Y:S01]  /*0440*/  @!P3 FMUL R12, R12, 16777216 ;  /* 0x4b8000000c0cb820 */ /* 0x000fe20000400000 */
[----:B----4-:R-:W-:-:S03]  /*0450*/  FFMA R3, R20, R3, R24 ;  /* 0x0000000314037223 */ /* 0x010fc60000000018 */
[----:B-1----:R-:W-:Y:S01]  /*0460*/  FMUL R7, R7, R12 ;  /* 0x0000000c07077220 */ /* 0x002fe20000400000 */
[----:B------:R-:W-:Y:S01]  /*0470*/  FADD R12, R17, -R13 ;  /* 0x8000000d110c7221 */ /* 0x000fe20000000000 */
[----:B------:R-:W-:Y:S01]  /*0480*/  FADD R17, R18, -R14 ;  /* 0x8000000e12117221 */ /* 0x000fe20000000000 */
[----:B------:R-:W-:Y:S01]  /*0490*/  FADD R16, RZ, -R3 ;  /* 0x80000003ff107221 */ /* 0x000fe20000000000 */
[----:B0-----:R-:W-:-:S03]  /*04a0*/  FMUL R8, R8, R5 ;  /* 0x0000000508087220 */ /* 0x001fc60000400000 */
[----:B------:R-:W-:Y:S01]  /*04b0*/  FMUL R16, R16, 1.4426950216293334961 ;  /* 0x3fb8aa3b10107820 */ /* 0x000fe20000400000 */
[----:B------:R-:W-:Y:S01]  /*04c0*/  FMUL R17, R17, R8 ;  /* 0x0000000811117220 */ /* 0x000fe20000400000 */
[----:B------:R-:W-:Y:S01]  /*04d0*/  FFMA R20, R20, R29, R24 ;  /* 0x0000001d14147223 */ /* 0x000fe20000000018 */
[----:B------:R-:W-:Y:S02]  /*04e0*/  FSEL R29, R2, 1, P2 ;  /* 0x3f800000021d7808 */ /* 0x000fe40001000000 */
[----:B------:R-:W-:Y:S01]  /*04f0*/  FFMA R6, R22, R17, R26 ;  /* 0x0000001116067223 */ /* 0x000fe2000000001a */
[----:B------:R-:W-:Y:S01]  /*0500*/  FADD R17, R10, -R14 ;  /* 0x8000000e0a117221 */ /* 0x000fe20000000000 */
[----:B------:R-:W-:Y:S01]  /*0510*/  FSETP.GEU.AND P3, PT, R16, -126, PT ;  /* 0xc2fc00001000780b */ /* 0x000fe20003f6e000 */
[----:B------:R-:W-:Y:S01]  /*0520*/  FADD R10, R9, -R13 ;  /* 0x8000000d090a7221 */ /* 0x000fe20000000000 */
[----:B------:R-:W-:Y:S01]  /*0530*/  FMUL R12, R12, R7 ;  /* 0x000000070c0c7220 */ /* 0x000fe20000400000 */
[----:B------:R-:W-:-:S02]  /*0540*/  @!P5 FMUL R29, R29, 16777216 ;  /* 0x4b8000001d1dd820 */ /* 0x000fc40000400000 */
[----:B------:R-:W-:Y:S01]  /*0550*/  FMUL R10, R10, R7 ;  /* 0x000000070a0a7220 */ /* 0x000fe20000400000 */
[----:B------:R-:W-:Y:S01]  /*0560*/  FFMA R5, R21, R12, R25 ;  /* 0x0000000c15057223 */ /* 0x000fe20000000019 */
[----:B------:R-:W-:Y:S01]  /*0570*/  FADD R7, RZ, -R20 ;  /* 0x80000014ff077221 */ /* 0x000fe20000000000 */
[----:B------:R-:W-:Y:S01]  /*0580*/  FMUL R4, R4, R29 ;  /* 0x0000001d04047220 */ /* 0x000fe20000400000 */
[----:B------:R-:W-:Y:S01]  /*0590*/  FADD R11, R11, -R15 ;  /* 0x8000000f0b0b7221 */ /* 0x000fe20000000000 */
[----:B------:R-:W-:Y:S01]  /*05a0*/  FFMA R21, R21, R10, R25 ;  /* 0x0000000a15157223 */ /* 0x000fe20000000019 */
[----:B------:R-:W-:Y:S01]  /*05b0*/  FMUL R10, R7, 1.4426950216293334961 ;  /* 0x3fb8aa3b070a7820 */ /* 0x000fe20000400000 */
[----:B------:R-:W-:Y:S01]  /*05c0*/  FMUL R17, R17, R8 ;  /* 0x0000000811117220 */ /* 0x000fe20000400000 */
[-C--:B------:R-:W-:Y:S01]  /*05d0*/  FMUL R8, R11, R4.reuse ;  /* 0x000000040b087220 */ /* 0x080fe20000400000 */
[----:B------:R-:W-:Y:S01]  /*05e0*/  FADD R7, RZ, -R21 ;  /* 0x80000015ff077221 */ /* 0x000fe20000000000 */
[----:B------:R-:W-:Y:S01]  /*05f0*/  @!P3 FMUL R16, R16, 0.5 ;  /* 0x3f0000001010b820 */ /* 0x000fe20000400000 */
[----:B------:R-:W-:-:S02]  /*0600*/  FMUL R4, R19, R4 ;  /* 0x0000000413047220 */ /* 0x000fc40000400000 */
[----:B------:R-:W-:Y:S02]  /*0610*/  FMUL R13, R7, 1.4426950216293334961 ;  /* 0x3fb8aa3b070d7820 */ /* 0x000fe40000400000 */
[C---:B------:R-:W-:Y:S01]  /*0620*/  FFMA R7, R23.reuse, R4, R27 ;  /* 0x0000000417077223 */ /* 0x040fe2000000001b */
[----:B------:R-:W-:Y:S01]  /*0630*/  FADD R14, RZ, -R6 ;  /* 0x80000006ff0e7221 */ /* 0x000fe20000000000 */
[----:B------:R-:W0:Y:S01]  /*0640*/  MUFU.EX2 R16, R16 ;  /* 0x0000001000107308 */ /* 0x000e220000000800 */
[----:B------:R-:W-:Y:S01]  /*0650*/  FADD R12, RZ, -R5 ;  /* 0x80000005ff0c7221 */ /* 0x000fe20000000000 */
[----:B------:R-:W-:Y:S01]  /*0660*/  FFMA R22, R22, R17, R26 ;  /* 0x0000001116167223 */ /* 0x000fe2000000001a */
[----:B------:R-:W-:Y:S01]  /*0670*/  FADD R4, RZ, -R7 ;  /* 0x80000007ff047221 */ /* 0x000fe20000000000 */
[----:B------:R-:W-:Y:S01]  /*0680*/  FFMA R23, R23, R8, R27 ;  /* 0x0000000817177223 */ /* 0x000fe2000000001b */
[----:B------:R-:W-:Y:S01]  /*0690*/  FMUL R9, R14, 1.4426950216293334961 ;  /* 0x3fb8aa3b0e097820 */ /* 0x000fe20000400000 */
[----:B------:R-:W-:Y:S01]  /*06a0*/  FMUL R12, R12, 1.4426950216293334961 ;  /* 0x3fb8aa3b0c0c7820 */ /* 0x000fe20000400000 */
[----:B------:R-:W-:Y:S01]  /*06b0*/  FADD R11, RZ, -R22 ;  /* 0x80000016ff0b7221 */ /* 0x000fe20000000000 */
[----:B------:R-:W-:Y:S01]  /*06c0*/  FMUL R8, R4, 1.4426950216293334961 ;  /* 0x3fb8aa3b04087820 */ /* 0x000fe20000400000 */
[----:B------:R-:W-:Y:S01]  /*06d0*/  FADD R4, RZ, -R23 ;  /* 0x80000017ff047221 */ /* 0x000fe20000000000 */
[----:B------:R-:W-:Y:S01]  /*06e0*/  FSETP.GEU.AND P5, PT, R9, -126, PT ;  /* 0xc2fc00000900780b */ /* 0x000fe20003fae000 */
[----:B------:R-:W-:Y:S01]  /*06f0*/  FMUL R11, R11, 1.4426950216293334961 ;  /* 0x3fb8aa3b0b0b7820 */ /* 0x000fe20000400000 */
[----:B------:R-:W-:Y:S01]  /*0700*/  FSETP.GEU.AND P4, PT, R12, -126, PT ;  /* 0xc2fc00000c00780b */ /* 0x000fe20003f8e000 */
[----:B------:R-:W-:Y:S01]  /*0710*/  FMUL R15, R4, 1.4426950216293334961 ;  /* 0x3fb8aa3b040f7820 */ /* 0x000fe20000400000 */
[----:B------:R-:W-:Y:S01]  /*0720*/  FSETP.GEU.AND P0, PT, R13, -126, PT ;  /* 0xc2fc00000d00780b */ /* 0x000fe20003f0e000 */
[----:B0-----:R-:W-:Y:S01]  /*0730*/  @!P3 FMUL R16, R16, R16 ;  /* 0x000000101010b220 */ /* 0x001fe20000400000 */
[----:B------:R-:W-:-:S02]  /*0740*/  FSETP.GEU.AND P6, PT, R10, -126, PT ;  /* 0xc2fc00000a00780b */ /* 0x000fc40003fce000 */
[----:B------:R-:W-:Y:S02]  /*0750*/  FSETP.GEU.AND P2, PT, R8, -126, PT ;  /* 0xc2fc00000800780b */ /* 0x000fe40003f4e000 */
[----:B------:R-:W-:Y:S02]  /*0760*/  FSETP.GEU.AND P1, PT, R11, -126, PT ;  /* 0xc2fc00000b00780b */ /* 0x000fe40003f2e000 */
[----:B------:R-:W-:Y:S01]  /*0770*/  FSETP.GEU.AND P3, PT, R15, -126, PT ;  /* 0xc2fc00000f00780b */ /* 0x000fe20003f6e000 */
[----:B------:R-:W-:Y:S02]  /*0780*/  @!P5 FMUL R9, R9, 0.5 ;  /* 0x3f0000000909d820 */ /* 0x000fe40000400000 */
[----:B------:R-:W-:Y:S02]  /*0790*/  @!P4 FMUL R12, R12, 0.5 ;  /* 0x3f0000000c0cc820 */ /* 0x000fe40000400000 */
[----:B------:R-:W-:Y:S02]  /*07a0*/  @!P0 FMUL R13, R13, 0.5 ;  /* 0x3f0000000d0d8820 */ /* 0x000fe40000400000 */
[----:B------:R-:W-:Y:S01]  /*07b0*/  @!P6 FMUL R10, R10, 0.5 ;  /* 0x3f0000000a0ae820 */ /* 0x000fe20000400000 */
[----:B------:R-:W0:Y:S01]  /*07c0*/  MUFU.EX2 R9, R9 ;  /* 0x0000000900097308 */ /* 0x000e220000000800 */
[----:B------:R-:W-:-:S02]  /*07d0*/  @!P2 FMUL R8, R8, 0.5 ;  /* 0x3f0000000808a820 */ /* 0x000fc40000400000 */
[----:B------:R-:W-:Y:S02]  /*07e0*/  @!P1 FMUL R11, R11, 0.5 ;  /* 0x3f0000000b0b9820 */ /* 0x000fe40000400000 */
[----:B------:R-:W-:-:S03]  /*07f0*/  @!P3 FMUL R15, R15, 0.5 ;  /* 0x3f0000000f0fb820 */ /* 0x000fc60000400000 */
[----:B------:R-:W1:Y:S08]  /*0800*/  MUFU.EX2 R12, R12 ;  /* 0x0000000c000c7308 */ /* 0x000e700000000800 */
[----:B------:R-:W2:Y:S08]  /*0810*/  MUFU.EX2 R13, R13 ;  /* 0x0000000d000d7308 */ /* 0x000eb00000000800 */
[----:B------:R-:W3:Y:S01]  /*0820*/  MUFU.EX2 R14, R11 ;  /* 0x0000000b000e7308 */ /* 0x000ee20000000800 */
[----:B------:R-:W-:-:S07]  /*0830*/  FADD R4, R16, 1 ;  /* 0x3f80000010047421 */ /* 0x000fce0000000000 */
[----:B------:R-:W4:Y:S08]  /*0840*/  MUFU.EX2 R10, R10 ;  /* 0x0000000a000a7308 */ /* 0x000f300000000800 */
[----:B------:R-:W5:Y:S08]  /*0850*/  MUFU.EX2 R8, R8 ;  /* 0x0000000800087308 */ /* 0x000f700000000800 */
[----:B------:R-:W5:Y:S01]  /*0860*/  MUFU.EX2 R15, R15 ;  /* 0x0000000f000f7308 */ /* 0x000f620000000800 */
[----:B0-----:R-:W-:Y:S01]  /*0870*/  @!P5 FMUL R9, R9, R9 ;  /* 0x000000090909d220 */ /* 0x001fe20000400000 */
[----:B-1----:R-:W-:Y:S01]  /*0880*/  @!P4 FMUL R12, R12, R12 ;  /* 0x0000000c0c0cc220 */ /* 0x002fe20000400000 */
[----:B------:R-:W-:Y:S01]  /*0890*/  FSETP.GT.AND P4, PT, R4, 8.50705917302346158658e+37, PT ;  /* 0x7e8000000400780b */ /* 0x000fe20003f84000 */
[----:B--2---:R-:W-:Y:S01]  /*08a0*/  @!P0 FMUL R13, R13, R13 ;  /* 0x0000000d0d0d8220 */ /* 0x004fe20000400000 */
[----:B------:R-:W-:Y:S01]  /*08b0*/  FADD R9, R9, 1 ;  /* 0x3f80000009097421 */ /* 0x000fe20000000000 */
[----:B---3--:R-:W-:Y:S01]  /*08c0*/  @!P1 FMUL R14, R14, R14 ;  /* 0x0000000e0e0e9220 */ /* 0x008fe20000400000 */
[----:B------:R-:W-:Y:S01]  /*08d0*/  FADD R12, R12, 1 ;  /* 0x3f8000000c0c7421 */ /* 0x000fe20000000000 */
[----:B----4-:R-:W-:Y:S01]  /*08e0*/  @!P6 FMUL R10, R10, R10 ;  /* 0x0000000a0a0ae220 */ /* 0x010fe20000400000 */
[----:B-----5:R-:W-:Y:S01]  /*08f0*/  @!P2 FMUL R8, R8, R8 ;  /* 0x000000080808a220 */ /* 0x020fe20000400000 */
[----:B------:R-:W-:Y:S01]  /*0900*/  FADD R17, R13, 1 ;  /* 0x3f8000000d117421 */ /* 0x000fe20000000000 */
[----:B------:R-:W-:Y:S01]  /*0910*/  FADD R13, R14, 1 ;  /* 0x3f8000000e0d7421 */ /* 0x000fe20000000000 */
[----:B------:R-:W-:Y:S01]  /*0920*/  FSETP.GT.AND P6, PT, R9, 8.50705917302346158658e+37, PT ;  /* 0x7e8000000900780b */ /* 0x000fe20003fc4000 */
[----:B------:R-:W-:Y:S01]  /*0930*/  FADD R16, R10, 1 ;  /* 0x3f8000000a107421 */ /* 0x000fe20000000000 */
[----:B------:R-:W-:Y:S01]  /*0940*/  @!P3 FMUL R15, R15, R15 ;  /* 0x0000000f0f0fb220 */ /* 0x000fe20000400000 */
[----:B------:R-:W-:Y:S01]  /*0950*/  FADD R14, R8, 1 ;  /* 0x3f800000080e7421 */ /* 0x000fe20000000000 */
[----:B------:R-:W-:-:S02]  /*0960*/  FSETP.GT.AND P5, PT, R12, 8.50705917302346158658e+37, PT ;  /* 0x7e8000000c00780b */ /* 0x000fc40003fa4000 */
[----:B------:R-:W-:Y:S01]  /*0970*/  FADD R18, R15, 1 ;  /* 0x3f8000000f127421 */ /* 0x000fe20000000000 */
[----:B------:R-:W-:Y:S01]  /*0980*/  FSETP.GT.AND P0, PT, R16, 8.50705917302346158658e+37, PT ;  /* 0x7e8000001000780b */ /* 0x000fe20003f04000 */
[----:B------:R-:W-:Y:S01]  /*0990*/  @P4 FMUL R4, R4, 0.25 ;  /* 0x3e80000004044820 */ /* 0x000fe20000400000 */
[----:B------:R-:W-:Y:S02]  /*09a0*/  FSETP.GT.AND P3, PT, R13, 8.50705917302346158658e+37, PT ;  /* 0x7e8000000d00780b */ /* 0x000fe40003f64000 */
[----:B------:R-:W-:Y:S02]  /*09b0*/  FSETP.GT.AND P2, PT, R14, 8.50705917302346158658e+37, PT ;  /* 0x7e8000000e00780b */ /* 0x000fe40003f44000 */
[----:B------:R-:W-:Y:S02]  /*09c0*/  FSEL R19, R2, 1, P4 ;  /* 0x3f80000002137808 */ /* 0x000fe40002000000 */
[----:B------:R-:W-:Y:S02]  /*09d0*/  FSETP.GT.AND P1, PT, R17, 8.50705917302346158658e+37, PT ;  /* 0x7e8000001100780b */ /* 0x000fe40003f24000 */
[----:B------:R-:W-:Y:S01]  /*09e0*/  FSETP.GT.AND P4, PT, R18, 8.50705917302346158658e+37, PT ;  /* 0x7e8000001200780b */ /* 0x000fe20003f84000 */
[----:B------:R-:W-:Y:S01]  /*09f0*/  @P6 FMUL R9, R9, 0.25 ;  /* 0x3e80000009096820 */ /* 0x000fe20000400000 */
[----:B------:R-:W-:Y:S01]  /*0a00*/  @P5 FMUL R12, R12, 0.25 ;  /* 0x3e8000000c0c5820 */ /* 0x000fe20000400000 */
[----:B------:R-:W0:Y:S01]  /*0a10*/  MUFU.RCP R4, R4 ;  /* 0x0000000400047308 */ /* 0x000e220000001000 */
[----:B------:R-:W-:Y:S01]  /*0a20*/  @P0 FMUL R16, R16, 0.25 ;  /* 0x3e80000010100820 */ /* 0x000fe20000400000 */
[----:B------:R-:W-:-:S02]  /*0a30*/  @P3 FMUL R13, R13, 0.25 ;  /* 0x3e8000000d0d3820 */ /* 0x000fc40000400000 */
[----:B------:R-:W-:-:S04]  /*0a40*/  @P2 FMUL R14, R14, 0.25 ;  /* 0x3e8000000e0e2820 */ /* 0x000fc80000400000 */
[----:B------:R-:W1:Y:S01]  /*0a50*/  MUFU.RCP R10, R12 ;  /* 0x0000000c000a7308 */ /* 0x000e620000001000 */
[----:B------:R-:W-:Y:S01]  /*0a60*/  @P1 FMUL R17, R17, 0.25 ;  /* 0x3e80000011111820 */ /* 0x000fe20000400000 */
[----:B------:R-:W-:-:S06]  /*0a70*/  @P4 FMUL R18, R18, 0.25 ;  /* 0x3e80000012124820 */ /* 0x000fcc0000400000 */
[----:B------:R2:W3:Y:S02]  /*0a80*/  MUFU.RCP R11, R9 ;  /* 0x00000009000b7308 */ /* 0x0004e40000001000 */
[----:B--2---:R-:W2:Y:S06]  /*0a90*/  LDC.64 R8, c[0x0][0x210] ;  /* 0x00008400ff087b82 */ /* 0x004eac0000000a00 */
[----:B------:R-:W4:Y:S01]  /*0aa0*/  MUFU.RCP R12, R16 ;  /* 0x00000010000c7308 */ /* 0x000f220000001000 */
[C---:B------:R-:W-:Y:S02]  /*0ab0*/  FSEL R25, R2.reuse, 1, P5 ;  /* 0x3f80000002197808 */ /* 0x040fe40002800000 */
[----:B------:R-:W-:-:S05]  /*0ac0*/  FSEL R24, R2, 1, P6 ;  /* 0x3f80000002187808 */ /* 0x000fca0003000000 */
[----:B------:R5:W0:Y:S08]  /*0ad0*/  MUFU.RCP R15, R17 ;  /* 0x00000011000f7308 */ /* 0x000a300000001000 */
[----:B------:R-:W0:Y:S08]  /*0ae0*/  MUFU.RCP R13, R13 ;  /* 0x0000000d000d7308 */ /* 0x000e300000001000 */
[----:B------:R-:W2:Y:S08]  /*0af0*/  MUFU.RCP R14, R14 ;  /* 0x0000000e000e7308 */ /* 0x000eb00000001000 */
[----:B------:R-:W2:Y:S01]  /*0b00*/  MUFU.RCP R16, R18 ;  /* 0x0000001200107308 */ /* 0x000ea20000001000 */
[----:B0-----:R-:W-:Y:S01]  /*0b10*/  FMUL R4, R4, R19 ;  /* 0x0000001304047220 */ /* 0x001fe20000400000 */
[----:B-1----:R-:W-:Y:S01]  /*0b20*/  FMUL R10, R10, R25 ;  /* 0x000000190a0a7220 */ /* 0x002fe20000400000 */
[----:B---3--:R-:W-:Y:S01]  /*0b30*/  FMUL R11, R11, R24 ;  /* 0x000000180b0b7220 */ /* 0x008fe20000400000 */
[----:B-----5:R-:W-:-:S02]  /*0b40*/  FSEL R17, R2, 1, P0 ;  /* 0x3f80000002117808 */ /* 0x020fc40000000000 */
[C---:B------:R-:W-:Y:S02]  /*0b50*/  FSEL R24, R2.reuse, 1, P1 ;  /* 0x3f80000002187808 */ /* 0x040fe40000800000 */
[C---:B------:R-:W-:Y:S02]  /*0b60*/  FSEL R26, R2.reuse, 1, P3 ;  /* 0x3f800000021a7808 */ /* 0x040fe40001800000 */
[C---:B------:R-:W-:Y:S02]  /*0b70*/  FSEL R19, R2.reuse, 1, P2 ;  /* 0x3f80000002137808 */ /* 0x040fe40001000000 */
[----:B------:R-:W-:Y:S01]  /*0b80*/  FSEL R25, R2, 1, P4 ;  /* 0x3f80000002197808 */ /* 0x000fe20002000000 */
[----:B----4-:R-:W-:Y:S01]  /*0b90*/  FMUL R17, R12, R17 ;  /* 0x000000110c117220 */ /* 0x010fe20000400000 */
[----:B------:R-:W-:Y:S01]  /*0ba0*/  FMUL R2, R15, R24 ;  /* 0x000000180f027220 */ /* 0x000fe20000400000 */
[----:B------:R-:W-:Y:S01]  /*0bb0*/  FMUL R13, R13, R26 ;  /* 0x0000001a0d0d7220 */ /* 0x000fe20000400000 */
[----:B--2---:R-:W-:Y:S01]  /*0bc0*/  FMUL R14, R14, R19 ;  /* 0x000000130e0e7220 */ /* 0x004fe20000400000 */
[----:B------:R-:W-:Y:S01]  /*0bd0*/  FMUL R16, R16, R25 ;  /* 0x0000001910107220 */ /* 0x000fe20000400000 */
[----:B------:R-:W-:-:S04]  /*0be0*/  IMAD.WIDE R8, R0, 0x4, R8 ;  /* 0x0000000400087825 */ /* 0x000fc800078e0208 */
[----:B------:R-:W-:Y:S01]  /*0bf0*/  FMUL R4, R3, R4 ;  /* 0x0000000403047220 */ /* 0x000fe20000400000 */
[----:B------:R-:W-:Y:S01]  /*0c00*/  FMUL R5, R5, R10 ;  /* 0x0000000a05057220 */ /* 0x000fe20000400000 */
[----:B------:R-:W-:Y:S01]  /*0c10*/  FMUL R6, R6, R11 ;  /* 0x0000000b06067220 */ /* 0x000fe20000400000 */
[----:B------:R-:W-:Y:S01]  /*0c20*/  FMUL R20, R20, R17 ;  /* 0x0000001114147220 */ /* 0x000fe20000400000 */
[----:B------:R-:W-:Y:S01]  /*0c30*/  FMUL R21, R21, R2 ;  /* 0x0000000215157220 */ /* 0x000fe20000400000 */
[----:B------:R-:W-:Y:S01]  /*0c40*/  FMUL R22, R22, R13 ;  /* 0x0000000d16167220 */ /* 0x000fe20000400000 */
[----:B------:R-:W-:Y:S01]  /*0c50*/  FMUL R7, R7, R14 ;  /* 0x0000000e07077220 */ /* 0x000fe20000400000 */
[----:B------:R-:W-:-:S04]  /*0c60*/  FMUL R23, R23, R16 ;  /* 0x0000001017177220 */ /* 0x000fc80000400000 */
[----:B------:R-:W-:Y:S04]  /*0c70*/  STG.E.128 desc[UR4][R8.64], R4 ;  /* 0x0000000408007986 */ /* 0x000fe8000c101d04 */
[----:B------:R-:W-:Y:S01]  /*0c80*/  STG.E.128 desc[UR4][R8.64+0x800], R20 ;  /* 0x0008001408007986 */ /* 0x000fe2000c101d04 */
[----:B------:R-:W-:Y:S05]  /*0c90*/  EXIT ;  /* 0x000000000000794d */ /* 0x000fea0003800000 */
.L_x_0:
[----:B------:R-:W-:-:S00]  /*0ca0*/  BRA `(.L_x_0) ;  /* 0xfffffffc00fc7947 */ /* 0x000fc0000383ffff */
[----:B------:R-:W-:-:S00]  /*0cb0*/  NOP ;  /* 0x0000000000007918 */ /* 0x000fc00000000000 */
        /* <DEDUP_REMOVED lines=12> */
.L_x_1:


//--------------------- .nv.global.init           --------------------------
	.section	.nv.global.init,"aw",@progbits
.nv.global.init:
	.type		_$_str,@object
	.size		_$_str,(_$_str_$_2 - _$_str)
_$_str:
        /*0000*/ 	.byte	0x5f, 0x5f, 0x43, 0x55, 0x44, 0x41, 0x5f, 0x46, 0x54, 0x5a, 0x00
	.type		_$_str_$_2,@object
	.size		_$_str_$_2,(.L_1 - _$_str_$_2)
_$_str_$_2:
        /*000b*/ 	.byte	0x5f, 0x5f, 0x43, 0x55, 0x44, 0x41, 0x5f, 0x50, 0x52, 0x45, 0x43, 0x5f, 0x53, 0x51, 0x52, 0x54
        /*001b*/ 	.byte	0x00
.L_1:


//--------------------- .nv.constant0.triton_poi_fused__native_batch_norm_legit_no_training_silu_12 --------------------------
	.section	.nv.constant0.triton_poi_fused__native_batch_norm_legit_no_training_silu_12,"a",@progbits
	.sectionflags	@""
	.align	4
.nv.constant0.triton_poi_fused__native_batch_norm_legit_no_training_silu_12:
	.zero		580
